//
// Generated by NVIDIA NVVM Compiler
//
// Compiler Build ID: CL-36424714
// Cuda compilation tools, release 13.0, V13.0.88
// Based on NVVM 20.0.0
//

.version 9.0
.target sm_100
.address_size 64

	// .globl	_Z13veccAddKernelPfS_i

.visible .entry _Z13veccAddKernelPfS_i(
	.param .u64 .ptr .align 1 _Z13veccAddKernelPfS_i_param_0,
	.param .u64 .ptr .align 1 _Z13veccAddKernelPfS_i_param_1,
	.param .u32 _Z13veccAddKernelPfS_i_param_2
)
{
	.reg .pred 	%p<3>;
	.reg .b32 	%r<11>;
	.reg .b32 	%f<4>;
	.reg .b64 	%rd<8>;

	ld.param.u64 	%rd3, [_Z13veccAddKernelPfS_i_param_0];
	ld.param.u64 	%rd4, [_Z13veccAddKernelPfS_i_param_1];
	ld.param.u32 	%r6, [_Z13veccAddKernelPfS_i_param_2];
	mov.u32 	%r1, %ntid.x;
	mov.u32 	%r7, %ctaid.x;
	mov.u32 	%r8, %tid.x;
	mad.lo.s32 	%r10, %r1, %r7, %r8;
	setp.ge.s32 	%p1, %r10, %r6;
	@%p1 bra 	$L__BB0_3;
	mov.u32 	%r9, %nctaid.x;
	mul.lo.s32 	%r3, %r1, %r9;
	cvta.to.global.u64 	%rd1, %rd3;
	cvta.to.global.u64 	%rd2, %rd4;
$L__BB0_2:
	mul.wide.s32 	%rd5, %r10, 4;
	add.s64 	%rd6, %rd1, %rd5;
	ld.global.f32 	%f1, [%rd6];
	add.s64 	%rd7, %rd2, %rd5;
	ld.global.f32 	%f2, [%rd7];
	add.f32 	%f3, %f1, %f2;
	st.global.f32 	[%rd7], %f3;
	add.s32 	%r10, %r10, %r3;
	setp.lt.s32 	%p2, %r10, %r6;
	@%p2 bra 	$L__BB0_2;
$L__BB0_3:
	ret;

}


// ===== COMPILED SASS (sm_100) =====

	.target	sm_100

	.elftype	@"ET_EXEC"


//--------------------- .note.nv.tkinfo           --------------------------
	.section	.note.nv.tkinfo,"",@"SHT_NOTE"
	.sectionflags	@"SHF_NOTE_NV_TKINFO"
	.tkinfo
        /*0018*/ 	.word	0x00000002
        /*0030*/ 	.string	""
        /*0030*/ 	.string	"ptxas"
        /*0030*/ 	.string	"Cuda compilation tools, release 13.0, V13.0.88"
        /*0030*/ 	.string	"Build cuda_13.0.r13.0/compiler.36424714_0"
        /*0030*/ 	.string	"-arch sm_100 -m 64 "



//--------------------- .note.nv.cuinfo           --------------------------
	.section	.note.nv.cuinfo,"",@"SHT_NOTE"
	.sectionflags	@"SHF_NOTE_NV_CUINFO"
        /*0018*/ 	.short	0x0002
        /*001a*/ 	.short	0x0064
        /*001c*/ 	.short	0x0082
	.zero		2


//--------------------- .nv.info                  --------------------------
	.section	.nv.info,"",@"SHT_CUDA_INFO"
	.align	4


	//----- nvinfo : EIATTR_REGCOUNT
	.align		4
        /*0000*/ 	.byte	0x04, 0x2f
        /*0002*/ 	.short	(.L_1 - .L_0)
	.align		4
.L_0:
        /*0004*/ 	.word	index@(_Z13veccAddKernelPfS_i)
        /*0008*/ 	.word	0x0000000e


	//----- nvinfo : EIATTR_FRAME_SIZE
	.align		4
.L_1:
        /*000c*/ 	.byte	0x04, 0x11
        /*000e*/ 	.short	(.L_3 - .L_2)
	.align		4
.L_2:
        /*0010*/ 	.word	index@(_Z13veccAddKernelPfS_i)
        /*0014*/ 	.word	0x00000000


	//----- nvinfo : EIATTR_MIN_STACK_SIZE
	.align		4
.L_3:
        /*0018*/ 	.byte	0x04, 0x12
        /*001a*/ 	.short	(.L_5 - .L_4)
	.align		4
.L_4:
        /*001c*/ 	.word	index@(_Z13veccAddKernelPfS_i)
        /*0020*/ 	.word	0x00000000
.L_5:


//--------------------- .nv.compat                --------------------------
	.section	.nv.compat,"",@"SHT_CUDA_COMPAT_INFO"
	.align	4
        /*0000*/ 	.byte	0x02, 0x09, 0x00, 0x00, 0x02, 0x02, 0x01, 0x00, 0x02, 0x05, 0x05, 0x00, 0x03, 0x07, 0x01, 0x01
        /*0010*/ 	.byte	0x02, 0x03, 0x00, 0x00, 0x02, 0x06, 0x01, 0x00, 0x04, 0x0b, 0x08, 0x00, 0x09, 0x00, 0x00, 0x00
        /*0020*/ 	.byte	0x00, 0x00, 0x00, 0x00


//--------------------- .nv.info._Z13veccAddKernelPfS_i --------------------------
	.section	.nv.info._Z13veccAddKernelPfS_i,"",@"SHT_CUDA_INFO"
	.sectionflags	@""
	.align	4


	//----- nvinfo : EIATTR_CUDA_API_VERSION
	.align		4
        /*0000*/ 	.byte	0x04, 0x37
        /*0002*/ 	.short	(.L_7 - .L_6)
.L_6:
        /*0004*/ 	.word	0x00000082


	//----- nvinfo : EIATTR_KPARAM_INFO
	.align		4
.L_7:
        /*0008*/ 	.byte	0x04, 0x17
        /*000a*/ 	.short	(.L_9 - .L_8)
.L_8:
        /*000c*/ 	.word	0x00000000
        /*0010*/ 	.short	0x0002
        /*0012*/ 	.short	0x0010
        /*0014*/ 	.byte	0x00, 0xf0, 0x11, 0x00


	//----- nvinfo : EIATTR_KPARAM_INFO
	.align		4
.L_9:
        /*0018*/ 	.byte	0x04, 0x17
        /*001a*/ 	.short	(.L_11 - .L_10)
.L_10:
        /*001c*/ 	.word	0x00000000
        /*0020*/ 	.short	0x0001
        /*0022*/ 	.short	0x0008
        /*0024*/ 	.byte	0x00, 0xf5, 0x21, 0x00


	//----- nvinfo : EIATTR_KPARAM_INFO
	.align		4
.L_11:
        /*0028*/ 	.byte	0x04, 0x17
        /*002a*/ 	.short	(.L_13 - .L_12)
.L_12:
        /*002c*/ 	.word	0x00000000
        /*0030*/ 	.short	0x0000
        /*0032*/ 	.short	0x0000
        /*0034*/ 	.byte	0x00, 0xf5, 0x21, 0x00


	//----- nvinfo : EIATTR_SPARSE_MMA_MASK
	.align		4
.L_13:
        /*0038*/ 	.byte	0x03, 0x50
        /*003a*/ 	.short	0x0000


	//----- nvinfo : EIATTR_MAXREG_COUNT
	.align		4
        /*003c*/ 	.byte	0x03, 0x1b
        /*003e*/ 	.short	0x00ff


	//----- nvinfo : EIATTR_MERCURY_ISA_VERSION
	.align		4
        /*0040*/ 	.byte	0x03, 0x5f
        /*0042*/ 	.short	0x0101


	//----- nvinfo : EIATTR_VRC_CTA_INIT_COUNT
	.align		4
        /*0044*/ 	.byte	0x02, 0x4a
	.zero		1
	.zero		1


	//----- nvinfo : EIATTR_EXIT_INSTR_OFFSETS
	.align		4
        /*0048*/ 	.byte	0x04, 0x1c
        /*004a*/ 	.short	(.L_15 - .L_14)


	//   ....[0]....
.L_14:
        /*004c*/ 	.word	0x00000070


	//   ....[1]....
        /*0050*/ 	.word	0x00000160


	//----- nvinfo : EIATTR_CRS_STACK_SIZE
	.align		4
.L_15:
        /*0054*/ 	.byte	0x04, 0x1e
        /*0056*/ 	.short	(.L_17 - .L_16)
.L_16:
        /*0058*/ 	.word	0x00000000


	//----- nvinfo : EIATTR_CBANK_PARAM_SIZE
	.align		4
.L_17:
        /*005c*/ 	.byte	0x03, 0x19
        /*005e*/ 	.short	0x0014


	//----- nvinfo : EIATTR_PARAM_CBANK
	.align		4
        /*0060*/ 	.byte	0x04, 0x0a
        /*0062*/ 	.short	(.L_19 - .L_18)
	.align		4
.L_18:
        /*0064*/ 	.word	index@(.nv.constant0._Z13veccAddKernelPfS_i)
        /*0068*/ 	.short	0x0380
        /*006a*/ 	.short	0x0014


	//----- nvinfo : EIATTR_SW_WAR
	.align		4
.L_19:
        /*006c*/ 	.byte	0x04, 0x36
        /*006e*/ 	.short	(.L_21 - .L_20)
.L_20:
        /*0070*/ 	.word	0x00000008
.L_21:


//--------------------- .nv.callgraph             --------------------------
	.section	.nv.callgraph,"",@"SHT_CUDA_CALLGRAPH"
	.align	4
	.sectionentsize	8
	.align		4
        /*0000*/ 	.word	0x00000000
	.align		4
        /*0004*/ 	.word	0xffffffff
	.align		4
        /*0008*/ 	.word	0x00000000
	.align		4
        /*000c*/ 	.word	0xfffffffe
	.align		4
        /*0010*/ 	.word	0x00000000
	.align		4
        /*0014*/ 	.word	0xfffffffd
	.align		4
        /*0018*/ 	.word	0x00000000
	.align		4
        /*001c*/ 	.word	0xfffffffc


//--------------------- .text._Z13veccAddKernelPfS_i --------------------------
	.section	.text._Z13veccAddKernelPfS_i,"ax",@progbits
	.align	128
        .global         _Z13veccAddKernelPfS_i
        .type           _Z13veccAddKernelPfS_i,@function
        .size           _Z13veccAddKernelPfS_i,(.L_x_2 - _Z13veccAddKernelPfS_i)
        .other          _Z13veccAddKernelPfS_i,@"STO_CUDA_ENTRY STV_DEFAULT"
_Z13veccAddKernelPfS_i:
.text._Z13veccAddKernelPfS_i:
[----:B------:R-:W-:Y:S01]  /*0000*/  LDC R1, c[0x0][0x37c] ;  /* 0x0000df00ff017b82 */ /* 0x000fe20000000800 */
[----:B------:R-:W0:Y:S01]  /*0010*/  S2R R0, SR_CTAID.X ;  /* 0x0000000000007919 */ /* 0x000e220000002500 */
[----:B------:R-:W0:Y:S01]  /*0020*/  LDCU UR4, c[0x0][0x360] ;  /* 0x00006c00ff0477ac */ /* 0x000e220008000800 */
[----:B------:R-:W0:Y:S01]  /*0030*/  S2R R3, SR_TID.X ;  /* 0x0000000000037919 */ /* 0x000e220000002100 */
[----:B------:R-:W1:Y:S01]  /*0040*/  LDCU UR8, c[0x0][0x390] ;  /* 0x00007200ff0877ac */ /* 0x000e620008000800 */
[----:B0-----:R-:W-:-:S05]  /*0050*/  IMAD R0, R0, UR4, R3 ;  /* 0x0000000400007c24 */ /* 0x001fca000f8e0203 */
[----:B-1----:R-:W-:-:S13]  /*0060*/  ISETP.GE.AND P0, PT, R0, UR8, PT ;  /* 0x0000000800007c0c */ /* 0x002fda000bf06270 */
[----:B------:R-:W-:Y:S05]  /*0070*/  @P0 EXIT ;  /* 0x000000000000094d */ /* 0x000fea0003800000 */
[----:B------:R-:W0:Y:S01]  /*0080*/  LDC.64 R6, c[0x0][0x380] ;  /* 0x0000e000ff067b82 */ /* 0x000e220000000a00 */
[----:B------:R-:W1:Y:S01]  /*0090*/  LDCU UR5, c[0x0][0x370] ;  /* 0x00006e00ff0577ac */ /* 0x000e620008000800 */
[----:B------:R-:W2:Y:S06]  /*00a0*/  LDCU.64 UR6, c[0x0][0x358] ;  /* 0x00006b00ff0677ac */ /* 0x000eac0008000a00 */
[----:B------:R-:W3:Y:S01]  /*00b0*/  LDC.64 R8, c[0x0][0x388] ;  /* 0x0000e200ff087b82 */ /* 0x000ee20000000a00 */
[----:B-1----:R-:W-:-:S12]  /*00c0*/  UIMAD UR4, UR4, UR5, URZ ;  /* 0x00000005040472a4 */ /* 0x002fd8000f8e02ff */
.L_x_0:
[----:B0-----:R-:W-:-:S04]  /*00d0*/  IMAD.WIDE R2, R0, 0x4, R6 ;  /* 0x0000000400027825 */ /* 0x001fc800078e0206 */
[C---:B-1-3--:R-:W-:Y:S02]  /*00e0*/  IMAD.WIDE R4, R0.reuse, 0x4, R8 ;  /* 0x0000000400047825 */ /* 0x04afe400078e0208 */
[----:B--2---:R-:W2:Y:S04]  /*00f0*/  LDG.E R2, desc[UR6][R2.64] ;  /* 0x0000000602027981 */ /* 0x004ea8000c1e1900 */
[----:B------:R-:W2:Y:S01]  /*0100*/  LDG.E R11, desc[UR6][R4.64] ;  /* 0x00000006040b7981 */ /* 0x000ea2000c1e1900 */
[----:B------:R-:W-:-:S04]  /*0110*/  IADD3 R0, PT, PT, R0, UR4, RZ ;  /* 0x0000000400007c10 */ /* 0x000fc8000fffe0ff */
[----:B------:R-:W-:Y:S01]  /*0120*/  ISETP.GE.AND P0, PT, R0, UR8, PT ;  /* 0x0000000800007c0c */ /* 0x000fe2000bf06270 */
[----:B--2---:R-:W-:-:S05]  /*0130*/  FADD R11, R2, R11 ;  /* 0x0000000b020b7221 */ /* 0x004fca0000000000 */
[----:B------:R1:W-:Y:S07]  /*0140*/  STG.E desc[UR6][R4.64], R11 ;  /* 0x0000000b04007986 */ /* 0x0003ee000c101906 */
[----:B------:R-:W-:Y:S05]  /*0150*/  @!P0 BRA `(.L_x_0) ;  /* 0xfffffffc00dc8947 */ /* 0x000fea000383ffff */
[----:B------:R-:W-:Y:S05]  /*0160*/  EXIT ;  /* 0x000000000000794d */ /* 0x000fea0003800000 */
.L_x_1:
[----:B------:R-:W-:-:S00]  /*0170*/  BRA `(.L_x_1) ;  /* 0xfffffffc00fc7947 */ /* 0x000fc0000383ffff */
[----:B------:R-:W-:-:S00]  /*0180*/  NOP ;  /* 0x0000000000007918 */ /* 0x000fc00000000000 */
[----:B------:R-:W-:-:S00]  /*0190*/  NOP ;  /* 0x0000000000007918 */ /* 0x000fc00000000000 */
[----:B------:R-:W-:-:S00]  /*01a0*/  NOP ;  /* 0x0000000000007918 */ /* 0x000fc00000000000 */
[----:B------:R-:W-:-:S00]  /*01b0*/  NOP ;  /* 0x0000000000007918 */ /* 0x000fc00000000000 */
[----:B------:R-:W-:-:S00]  /*01c0*/  NOP ;  /* 0x0000000000007918 */ /* 0x000fc00000000000 */
[----:B------:R-:W-:-:S00]  /*01d0*/  NOP ;  /* 0x0000000000007918 */ /* 0x000fc00000000000 */
[----:B------:R-:W-:-:S00]  /*01e0*/  NOP ;  /* 0x0000000000007918 */ /* 0x000fc00000000000 */
[----:B------:R-:W-:-:S00]  /*01f0*/  NOP ;  /* 0x0000000000007918 */ /* 0x000fc00000000000 */
.L_x_2:


//--------------------- .nv.shared.reserved.0     --------------------------
	.section	.nv.shared.reserved.0,"aw",@nobits
	.weak		__nv_reservedSMEM_offset_0_alias
	.size		__nv_reservedSMEM_offset_0_alias, 0, 64
	.other		__nv_reservedSMEM_offset_0_alias,@"STO_CUDA_RESERVED_SHARED STV_DEFAULT"
__nv_reservedSMEM_offset_0_alias:
	.zero		0
	.zero		64


//--------------------- .nv.constant0._Z13veccAddKernelPfS_i --------------------------
	.section	.nv.constant0._Z13veccAddKernelPfS_i,"a",@progbits
	.sectionflags	@""
	.align	4
.nv.constant0._Z13veccAddKernelPfS_i:
	.zero		916


//--------------------- SYMBOLS --------------------------

	.type		.nv.reservedSmem.offset0,@object
	.size		.nv.reservedSmem.offset0,0x4
